//
// Generated by NVIDIA NVVM Compiler
//
// Compiler Build ID: CL-36424714
// Cuda compilation tools, release 13.0, V13.0.88
// Based on NVVM 20.0.0
//

.version 9.0
.target sm_100
.address_size 64

	// .globl	_Z16step_once_kernelPKdS0_PdS1_dddm

.visible .entry _Z16step_once_kernelPKdS0_PdS1_dddm(
	.param .u64 .ptr .align 1 _Z16step_once_kernelPKdS0_PdS1_dddm_param_0,
	.param .u64 .ptr .align 1 _Z16step_once_kernelPKdS0_PdS1_dddm_param_1,
	.param .u64 .ptr .align 1 _Z16step_once_kernelPKdS0_PdS1_dddm_param_2,
	.param .u64 .ptr .align 1 _Z16step_once_kernelPKdS0_PdS1_dddm_param_3,
	.param .f64 _Z16step_once_kernelPKdS0_PdS1_dddm_param_4,
	.param .f64 _Z16step_once_kernelPKdS0_PdS1_dddm_param_5,
	.param .f64 _Z16step_once_kernelPKdS0_PdS1_dddm_param_6,
	.param .u64 _Z16step_once_kernelPKdS0_PdS1_dddm_param_7
)
{
	.reg .pred 	%p<5>;
	.reg .b32 	%r<6>;
	.reg .b64 	%rd<22>;
	.reg .b64 	%fd<25>;

	ld.param.u64 	%rd4, [_Z16step_once_kernelPKdS0_PdS1_dddm_param_0];
	ld.param.u64 	%rd5, [_Z16step_once_kernelPKdS0_PdS1_dddm_param_1];
	ld.param.u64 	%rd8, [_Z16step_once_kernelPKdS0_PdS1_dddm_param_2];
	ld.param.u64 	%rd6, [_Z16step_once_kernelPKdS0_PdS1_dddm_param_3];
	ld.param.f64 	%fd2, [_Z16step_once_kernelPKdS0_PdS1_dddm_param_4];
	ld.param.f64 	%fd3, [_Z16step_once_kernelPKdS0_PdS1_dddm_param_5];
	ld.param.f64 	%fd4, [_Z16step_once_kernelPKdS0_PdS1_dddm_param_6];
	ld.param.u64 	%rd7, [_Z16step_once_kernelPKdS0_PdS1_dddm_param_7];
	cvta.to.global.u64 	%rd1, %rd8;
	mov.u32 	%r1, %ctaid.x;
	mov.u32 	%r2, %ntid.x;
	mov.u32 	%r3, %tid.x;
	mad.lo.s32 	%r4, %r1, %r2, %r3;
	cvt.u64.u32 	%rd2, %r4;
	setp.le.u64 	%p1, %rd7, %rd2;
	@%p1 bra 	$L__BB0_6;
	cvt.u32.u64 	%r5, %rd2;
	cvta.to.global.u64 	%rd9, %rd4;
	cvta.to.global.u64 	%rd10, %rd5;
	cvta.to.global.u64 	%rd11, %rd6;
	shl.b64 	%rd12, %rd2, 3;
	add.s64 	%rd13, %rd10, %rd12;
	ld.global.f64 	%fd5, [%rd13];
	mov.f64 	%fd6, 0d3FF0000000000000;
	sub.f64 	%fd7, %fd6, %fd5;
	neg.f64 	%fd8, %fd7;
	add.s64 	%rd3, %rd9, %rd12;
	ld.global.f64 	%fd9, [%rd3];
	mul.f64 	%fd10, %fd9, %fd8;
	setp.lt.f64 	%p2, %fd9, 0d0000000000000000;
	selp.f64 	%fd11, 0d3FF0000000000000, 0d0000000000000000, %p2;
	mul.f64 	%fd1, %fd10, %fd11;
	fma.rn.f64 	%fd12, %fd2, %fd1, %fd5;
	add.s64 	%rd14, %rd11, %rd12;
	st.global.f64 	[%rd14], %fd12;
	setp.ne.s32 	%p3, %r5, 0;
	@%p3 bra 	$L__BB0_3;
	ld.global.f64 	%fd24, [%rd3];
	add.s64 	%rd21, %rd1, %rd12;
	st.global.f64 	[%rd21], %fd24;
	bra.uni 	$L__BB0_6;
$L__BB0_3:
	add.s64 	%rd15, %rd7, -1;
	setp.ne.s64 	%p4, %rd15, %rd2;
	@%p4 bra 	$L__BB0_5;
	ld.global.f64 	%fd23, [%rd3+-8];
	add.s64 	%rd19, %rd1, %rd12;
	st.global.f64 	[%rd19], %fd23;
	bra.uni 	$L__BB0_6;
$L__BB0_5:
	ld.global.f64 	%fd13, [%rd3+8];
	ld.global.f64 	%fd14, [%rd3+-8];
	add.f64 	%fd15, %fd13, %fd14;
	ld.global.f64 	%fd16, [%rd3];
	add.f64 	%fd17, %fd16, %fd16;
	sub.f64 	%fd18, %fd15, %fd17;
	mul.f64 	%fd19, %fd3, %fd18;
	mul.f64 	%fd20, %fd2, %fd4;
	fma.rn.f64 	%fd21, %fd20, %fd1, %fd19;
	add.f64 	%fd22, %fd16, %fd21;
	add.s64 	%rd17, %rd1, %rd12;
	st.global.f64 	[%rd17], %fd22;
$L__BB0_6:
	ret;

}


// ===== COMPILED SASS (sm_100) =====

	.target	sm_100

	.elftype	@"ET_EXEC"


//--------------------- .note.nv.tkinfo           --------------------------
	.section	.note.nv.tkinfo,"",@"SHT_NOTE"
	.sectionflags	@"SHF_NOTE_NV_TKINFO"
	.tkinfo
        /*0018*/ 	.word	0x00000002
        /*0030*/ 	.string	""
        /*0030*/ 	.string	"ptxas"
        /*0030*/ 	.string	"Cuda compilation tools, release 13.0, V13.0.88"
        /*0030*/ 	.string	"Build cuda_13.0.r13.0/compiler.36424714_0"
        /*0030*/ 	.string	"-arch sm_100 -m 64 "



//--------------------- .note.nv.cuinfo           --------------------------
	.section	.note.nv.cuinfo,"",@"SHT_NOTE"
	.sectionflags	@"SHF_NOTE_NV_CUINFO"
        /*0018*/ 	.short	0x0002
        /*001a*/ 	.short	0x0064
        /*001c*/ 	.short	0x0082
	.zero		2


//--------------------- .nv.info                  --------------------------
	.section	.nv.info,"",@"SHT_CUDA_INFO"
	.align	4


	//----- nvinfo : EIATTR_REGCOUNT
	.align		4
        /*0000*/ 	.byte	0x04, 0x2f
        /*0002*/ 	.short	(.L_1 - .L_0)
	.align		4
.L_0:
        /*0004*/ 	.word	index@(_Z16step_once_kernelPKdS0_PdS1_dddm)
        /*0008*/ 	.word	0x00000012


	//----- nvinfo : EIATTR_FRAME_SIZE
	.align		4
.L_1:
        /*000c*/ 	.byte	0x04, 0x11
        /*000e*/ 	.short	(.L_3 - .L_2)
	.align		4
.L_2:
        /*0010*/ 	.word	index@(_Z16step_once_kernelPKdS0_PdS1_dddm)
        /*0014*/ 	.word	0x00000000


	//----- nvinfo : EIATTR_MIN_STACK_SIZE
	.align		4
.L_3:
        /*0018*/ 	.byte	0x04, 0x12
        /*001a*/ 	.short	(.L_5 - .L_4)
	.align		4
.L_4:
        /*001c*/ 	.word	index@(_Z16step_once_kernelPKdS0_PdS1_dddm)
        /*0020*/ 	.word	0x00000000
.L_5:


//--------------------- .nv.compat                --------------------------
	.section	.nv.compat,"",@"SHT_CUDA_COMPAT_INFO"
	.align	4
        /*0000*/ 	.byte	0x02, 0x09, 0x00, 0x00, 0x02, 0x02, 0x01, 0x00, 0x02, 0x05, 0x05, 0x00, 0x03, 0x07, 0x01, 0x01
        /*0010*/ 	.byte	0x02, 0x03, 0x00, 0x00, 0x02, 0x06, 0x01, 0x00, 0x04, 0x0b, 0x08, 0x00, 0x01, 0x00, 0x00, 0x00
        /*0020*/ 	.byte	0x00, 0x00, 0x00, 0x00


//--------------------- .nv.info._Z16step_once_kernelPKdS0_PdS1_dddm --------------------------
	.section	.nv.info._Z16step_once_kernelPKdS0_PdS1_dddm,"",@"SHT_CUDA_INFO"
	.sectionflags	@""
	.align	4


	//----- nvinfo : EIATTR_CUDA_API_VERSION
	.align		4
        /*0000*/ 	.byte	0x04, 0x37
        /*0002*/ 	.short	(.L_7 - .L_6)
.L_6:
        /*0004*/ 	.word	0x00000082


	//----- nvinfo : EIATTR_KPARAM_INFO
	.align		4
.L_7:
        /*0008*/ 	.byte	0x04, 0x17
        /*000a*/ 	.short	(.L_9 - .L_8)
.L_8:
        /*000c*/ 	.word	0x00000000
        /*0010*/ 	.short	0x0007
        /*0012*/ 	.short	0x0038
        /*0014*/ 	.byte	0x00, 0xf0, 0x21, 0x00


	//----- nvinfo : EIATTR_KPARAM_INFO
	.align		4
.L_9:
        /*0018*/ 	.byte	0x04, 0x17
        /*001a*/ 	.short	(.L_11 - .L_10)
.L_10:
        /*001c*/ 	.word	0x00000000
        /*0020*/ 	.short	0x0006
        /*0022*/ 	.short	0x0030
        /*0024*/ 	.byte	0x00, 0xf0, 0x21, 0x00


	//----- nvinfo : EIATTR_KPARAM_INFO
	.align		4
.L_11:
        /*0028*/ 	.byte	0x04, 0x17
        /*002a*/ 	.short	(.L_13 - .L_12)
.L_12:
        /*002c*/ 	.word	0x00000000
        /*0030*/ 	.short	0x0005
        /*0032*/ 	.short	0x0028
        /*0034*/ 	.byte	0x00, 0xf0, 0x21, 0x00


	//----- nvinfo : EIATTR_KPARAM_INFO
	.align		4
.L_13:
        /*0038*/ 	.byte	0x04, 0x17
        /*003a*/ 	.short	(.L_15 - .L_14)
.L_14:
        /*003c*/ 	.word	0x00000000
        /*0040*/ 	.short	0x0004
        /*0042*/ 	.short	0x0020
        /*0044*/ 	.byte	0x00, 0xf0, 0x21, 0x00


	//----- nvinfo : EIATTR_KPARAM_INFO
	.align		4
.L_15:
        /*0048*/ 	.byte	0x04, 0x17
        /*004a*/ 	.short	(.L_17 - .L_16)
.L_16:
        /*004c*/ 	.word	0x00000000
        /*0050*/ 	.short	0x0003
        /*0052*/ 	.short	0x0018
        /*0054*/ 	.byte	0x00, 0xf5, 0x21, 0x00


	//----- nvinfo : EIATTR_KPARAM_INFO
	.align		4
.L_17:
        /*0058*/ 	.byte	0x04, 0x17
        /*005a*/ 	.short	(.L_19 - .L_18)
.L_18:
        /*005c*/ 	.word	0x00000000
        /*0060*/ 	.short	0x0002
        /*0062*/ 	.short	0x0010
        /*0064*/ 	.byte	0x00, 0xf5, 0x21, 0x00


	//----- nvinfo : EIATTR_KPARAM_INFO
	.align		4
.L_19:
        /*0068*/ 	.byte	0x04, 0x17
        /*006a*/ 	.short	(.L_21 - .L_20)
.L_20:
        /*006c*/ 	.word	0x00000000
        /*0070*/ 	.short	0x0001
        /*0072*/ 	.short	0x0008
        /*0074*/ 	.byte	0x00, 0xf5, 0x21, 0x00


	//----- nvinfo : EIATTR_KPARAM_INFO
	.align		4
.L_21:
        /*0078*/ 	.byte	0x04, 0x17
        /*007a*/ 	.short	(.L_23 - .L_22)
.L_22:
        /*007c*/ 	.word	0x00000000
        /*0080*/ 	.short	0x0000
        /*0082*/ 	.short	0x0000
        /*0084*/ 	.byte	0x00, 0xf5, 0x21, 0x00


	//----- nvinfo : EIATTR_SPARSE_MMA_MASK
	.align		4
.L_23:
        /*0088*/ 	.byte	0x03, 0x50
        /*008a*/ 	.short	0x0000


	//----- nvinfo : EIATTR_MAXREG_COUNT
	.align		4
        /*008c*/ 	.byte	0x03, 0x1b
        /*008e*/ 	.short	0x00ff


	//----- nvinfo : EIATTR_MERCURY_ISA_VERSION
	.align		4
        /*0090*/ 	.byte	0x03, 0x5f
        /*0092*/ 	.short	0x0101


	//----- nvinfo : EIATTR_VRC_CTA_INIT_COUNT
	.align		4
        /*0094*/ 	.byte	0x02, 0x4a
	.zero		1
	.zero		1


	//----- nvinfo : EIATTR_EXIT_INSTR_OFFSETS
	.align		4
        /*0098*/ 	.byte	0x04, 0x1c
        /*009a*/ 	.short	(.L_25 - .L_24)


	//   ....[0]....
.L_24:
        /*009c*/ 	.word	0x00000080


	//   ....[1]....
        /*00a0*/ 	.word	0x00000260


	//   ....[2]....
        /*00a4*/ 	.word	0x00000310


	//   ....[3]....
        /*00a8*/ 	.word	0x00000420


	//----- nvinfo : EIATTR_CRS_STACK_SIZE
	.align		4
.L_25:
        /*00ac*/ 	.byte	0x04, 0x1e
        /*00ae*/ 	.short	(.L_27 - .L_26)
.L_26:
        /*00b0*/ 	.word	0x00000000


	//----- nvinfo : EIATTR_CBANK_PARAM_SIZE
	.align		4
.L_27:
        /*00b4*/ 	.byte	0x03, 0x19
        /*00b6*/ 	.short	0x0040


	//----- nvinfo : EIATTR_PARAM_CBANK
	.align		4
        /*00b8*/ 	.byte	0x04, 0x0a
        /*00ba*/ 	.short	(.L_29 - .L_28)
	.align		4
.L_28:
        /*00bc*/ 	.word	index@(.nv.constant0._Z16step_once_kernelPKdS0_PdS1_dddm)
        /*00c0*/ 	.short	0x0380
        /*00c2*/ 	.short	0x0040


	//----- nvinfo : EIATTR_SW_WAR
	.align		4
.L_29:
        /*00c4*/ 	.byte	0x04, 0x36
        /*00c6*/ 	.short	(.L_31 - .L_30)
.L_30:
        /*00c8*/ 	.word	0x00000008
.L_31:


//--------------------- .nv.callgraph             --------------------------
	.section	.nv.callgraph,"",@"SHT_CUDA_CALLGRAPH"
	.align	4
	.sectionentsize	8
	.align		4
        /*0000*/ 	.word	0x00000000
	.align		4
        /*0004*/ 	.word	0xffffffff
	.align		4
        /*0008*/ 	.word	0x00000000
	.align		4
        /*000c*/ 	.word	0xfffffffe
	.align		4
        /*0010*/ 	.word	0x00000000
	.align		4
        /*0014*/ 	.word	0xfffffffd
	.align		4
        /*0018*/ 	.word	0x00000000
	.align		4
        /*001c*/ 	.word	0xfffffffc


//--------------------- .text._Z16step_once_kernelPKdS0_PdS1_dddm --------------------------
	.section	.text._Z16step_once_kernelPKdS0_PdS1_dddm,"ax",@progbits
	.align	128
        .global         _Z16step_once_kernelPKdS0_PdS1_dddm
        .type           _Z16step_once_kernelPKdS0_PdS1_dddm,@function
        .size           _Z16step_once_kernelPKdS0_PdS1_dddm,(.L_x_3 - _Z16step_once_kernelPKdS0_PdS1_dddm)
        .other          _Z16step_once_kernelPKdS0_PdS1_dddm,@"STO_CUDA_ENTRY STV_DEFAULT"
_Z16step_once_kernelPKdS0_PdS1_dddm:
.text._Z16step_once_kernelPKdS0_PdS1_dddm:
[----:B------:R-:W-:Y:S01]  /*0000*/  LDC R1, c[0x0][0x37c] ;  /* 0x0000df00ff017b82 */ /* 0x000fe20000000800 */
[----:B------:R-:W0:Y:S07]  /*0010*/  S2R R3, SR_TID.X ;  /* 0x0000000000037919 */ /* 0x000e2e0000002100 */
[----:B------:R-:W0:Y:S01]  /*0020*/  S2UR UR4, SR_CTAID.X ;  /* 0x00000000000479c3 */ /* 0x000e220000002500 */
[----:B------:R-:W1:Y:S07]  /*0030*/  LDCU.64 UR8, c[0x0][0x3b8] ;  /* 0x00007700ff0877ac */ /* 0x000e6e0008000a00 */
[----:B------:R-:W0:Y:S02]  /*0040*/  LDC R10, c[0x0][0x360] ;  /* 0x0000d800ff0a7b82 */ /* 0x000e240000000800 */
[----:B0-----:R-:W-:-:S05]  /*0050*/  IMAD R10, R10, UR4, R3 ;  /* 0x000000040a0a7c24 */ /* 0x001fca000f8e0203 */
[----:B-1----:R-:W-:-:S04]  /*0060*/  ISETP.GE.U32.AND P0, PT, R10, UR8, PT ;  /* 0x000000080a007c0c */ /* 0x002fc8000bf06070 */
[----:B------:R-:W-:-:S13]  /*0070*/  ISETP.GE.U32.AND.EX P0, PT, RZ, UR9, PT, P0 ;  /* 0x00000009ff007c0c */ /* 0x000fda000bf06100 */
[----:B------:R-:W-:Y:S05]  /*0080*/  @P0 EXIT ;  /* 0x000000000000094d */ /* 0x000fea0003800000 */
[----:B------:R-:W0:Y:S01]  /*0090*/  LDCU.128 UR12, c[0x0][0x380] ;  /* 0x00007000ff0c77ac */ /* 0x000e220008000c00 */
[----:B------:R-:W-:Y:S01]  /*00a0*/  IMAD.SHL.U32 R0, R10, 0x8, RZ ;  /* 0x000000080a007824 */ /* 0x000fe200078e00ff */
[----:B------:R-:W-:Y:S01]  /*00b0*/  SHF.R.U32.HI R12, RZ, 0x1d, R10 ;  /* 0x0000001dff0c7819 */ /* 0x000fe2000001160a */
[----:B------:R-:W1:Y:S01]  /*00c0*/  LDCU.64 UR4, c[0x0][0x358] ;  /* 0x00006b00ff0477ac */ /* 0x000e620008000a00 */
[----:B------:R-:W2:Y:S01]  /*00d0*/  LDCU.64 UR6, c[0x0][0x398] ;  /* 0x00007300ff0677ac */ /* 0x000ea20008000a00 */
[----:B------:R-:W3:Y:S01]  /*00e0*/  LDCU.64 UR10, c[0x0][0x3a0] ;  /* 0x00007400ff0a77ac */ /* 0x000ee20008000a00 */
[C---:B0-----:R-:W-:Y:S02]  /*00f0*/  IADD3 R6, P0, PT, R0.reuse, UR14, RZ ;  /* 0x0000000e00067c10 */ /* 0x041fe4000ff1e0ff */
[----:B------:R-:W-:Y:S02]  /*0100*/  IADD3 R4, P1, PT, R0, UR12, RZ ;  /* 0x0000000c00047c10 */ /* 0x000fe4000ff3e0ff */
[----:B------:R-:W-:-:S02]  /*0110*/  IADD3.X R7, PT, PT, R12, UR15, RZ, P0, !PT ;  /* 0x0000000f0c077c10 */ /* 0x000fc400087fe4ff */
[----:B------:R-:W-:-:S04]  /*0120*/  IADD3.X R5, PT, PT, R12, UR13, RZ, P1, !PT ;  /* 0x0000000d0c057c10 */ /* 0x000fc80008ffe4ff */
[----:B-1----:R-:W4:Y:S04]  /*0130*/  LDG.E.64 R6, desc[UR4][R6.64] ;  /* 0x0000000406067981 */ /* 0x002f28000c1e1b00 */
[----:B------:R-:W5:Y:S01]  /*0140*/  LDG.E.64 R8, desc[UR4][R4.64] ;  /* 0x0000000404087981 */ /* 0x000f62000c1e1b00 */
[----:B----4-:R-:W-:Y:S02]  /*0150*/  DADD R2, -R6, 1 ;  /* 0x3ff0000006027429 */ /* 0x010fe40000000100 */
[----:B-----5:R-:W-:-:S06]  /*0160*/  DSETP.GEU.AND P0, PT, R8, RZ, PT ;  /* 0x000000ff0800722a */ /* 0x020fcc0003f0e000 */
[----:B------:R-:W-:Y:S01]  /*0170*/  DMUL R2, R2, -R8 ;  /* 0x8000000802027228 */ /* 0x000fe20000000000 */
[----:B------:R-:W-:Y:S01]  /*0180*/  FSEL R9, RZ, 1.875, P0 ;  /* 0x3ff00000ff097808 */ /* 0x000fe20000000000 */
[----:B------:R-:W-:Y:S01]  /*0190*/  IMAD.MOV.U32 R8, RZ, RZ, RZ ;  /* 0x000000ffff087224 */ /* 0x000fe200078e00ff */
[----:B------:R-:W-:-:S05]  /*01a0*/  ISETP.NE.AND P0, PT, R10, RZ, PT ;  /* 0x000000ff0a00720c */ /* 0x000fca0003f05270 */
[----:B------:R-:W-:Y:S01]  /*01b0*/  DMUL R2, R2, R8 ;  /* 0x0000000802027228 */ /* 0x000fe20000000000 */
[----:B--2---:R-:W-:-:S04]  /*01c0*/  IADD3 R8, P1, PT, R0, UR6, RZ ;  /* 0x0000000600087c10 */ /* 0x004fc8000ff3e0ff */
[----:B------:R-:W-:-:S03]  /*01d0*/  IADD3.X R9, PT, PT, R12, UR7, RZ, P1, !PT ;  /* 0x000000070c097c10 */ /* 0x000fc60008ffe4ff */
[----:B---3--:R-:W-:-:S07]  /*01e0*/  DFMA R6, R2, UR10, R6 ;  /* 0x0000000a02067c2b */ /* 0x008fce0008000006 */
[----:B------:R0:W-:Y:S01]  /*01f0*/  STG.E.64 desc[UR4][R8.64], R6 ;  /* 0x0000000608007986 */ /* 0x0001e2000c101b04 */
[----:B------:R-:W-:Y:S05]  /*0200*/  @P0 BRA `(.L_x_0) ;  /* 0x0000000000180947 */ /* 0x000fea0003800000 */
[----:B------:R-:W2:Y:S01]  /*0210*/  LDG.E.64 R4, desc[UR4][R4.64] ;  /* 0x0000000404047981 */ /* 0x000ea2000c1e1b00 */
[----:B------:R-:W1:Y:S02]  /*0220*/  LDCU.64 UR6, c[0x0][0x390] ;  /* 0x00007200ff0677ac */ /* 0x000e640008000a00 */
[----:B-1----:R-:W-:-:S04]  /*0230*/  IADD3 R2, P0, PT, R0, UR6, RZ ;  /* 0x0000000600027c10 */ /* 0x002fc8000ff1e0ff */
[----:B------:R-:W-:-:S05]  /*0240*/  IADD3.X R3, PT, PT, R12, UR7, RZ, P0, !PT ;  /* 0x000000070c037c10 */ /* 0x000fca00087fe4ff */
[----:B--2---:R-:W-:Y:S01]  /*0250*/  STG.E.64 desc[UR4][R2.64], R4 ;  /* 0x0000000402007986 */ /* 0x004fe2000c101b04 */
[----:B------:R-:W-:Y:S05]  /*0260*/  EXIT ;  /* 0x000000000000794d */ /* 0x000fea0003800000 */
.L_x_0:
[----:B------:R-:W-:-:S04]  /*0270*/  UIADD3 UR6, UP0, UPT, UR8, -0x1, URZ ;  /* 0xffffffff08067890 */ /* 0x000fc8000ff1e0ff */
[----:B------:R-:W-:Y:S02]  /*0280*/  UIADD3.X UR7, UPT, UPT, UR9, -0x1, URZ, UP0, !UPT ;  /* 0xffffffff09077890 */ /* 0x000fe400087fe4ff */
[----:B------:R-:W-:-:S04]  /*0290*/  ISETP.NE.U32.AND P0, PT, R10, UR6, PT ;  /* 0x000000060a007c0c */ /* 0x000fc8000bf05070 */
[----:B------:R-:W-:-:S13]  /*02a0*/  ISETP.NE.AND.EX P0, PT, RZ, UR7, PT, P0 ;  /* 0x00000007ff007c0c */ /* 0x000fda000bf05300 */
[----:B------:R-:W-:Y:S05]  /*02b0*/  @P0 BRA `(.L_x_1) ;  /* 0x0000000000180947 */ /* 0x000fea0003800000 */
[----:B------:R-:W2:Y:S01]  /*02c0*/  LDG.E.64 R4, desc[UR4][R4.64+-0x8] ;  /* 0xfffff80404047981 */ /* 0x000ea2000c1e1b00 */
[----:B------:R-:W1:Y:S02]  /*02d0*/  LDCU.64 UR6, c[0x0][0x390] ;  /* 0x00007200ff0677ac */ /* 0x000e640008000a00 */
[----:B-1----:R-:W-:-:S04]  /*02e0*/  IADD3 R2, P0, PT, R0, UR6, RZ ;  /* 0x0000000600027c10 */ /* 0x002fc8000ff1e0ff */
[----:B------:R-:W-:-:S05]  /*02f0*/  IADD3.X R3, PT, PT, R12, UR7, RZ, P0, !PT ;  /* 0x000000070c037c10 */ /* 0x000fca00087fe4ff */
[----:B--2---:R-:W-:Y:S01]  /*0300*/  STG.E.64 desc[UR4][R2.64], R4 ;  /* 0x0000000402007986 */ /* 0x004fe2000c101b04 */
[----:B------:R-:W-:Y:S05]  /*0310*/  EXIT ;  /* 0x000000000000794d */ /* 0x000fea0003800000 */
.L_x_1:
[----:B0-----:R-:W2:Y:S01]  /*0320*/  LDG.E.64 R6, desc[UR4][R4.64+0x8] ;  /* 0x0000080404067981 */ /* 0x001ea2000c1e1b00 */
[----:B------:R-:W0:Y:S01]  /*0330*/  LDC.64 R14, c[0x0][0x3b0] ;  /* 0x0000ec00ff0e7b82 */ /* 0x000e220000000a00 */
[----:B------:R-:W1:Y:S02]  /*0340*/  LDCU.64 UR6, c[0x0][0x3a8] ;  /* 0x00007500ff0677ac */ /* 0x000e640008000a00 */
[----:B------:R-:W2:Y:S01]  /*0350*/  LDG.E.64 R8, desc[UR4][R4.64+-0x8] ;  /* 0xfffff80404087981 */ /* 0x000ea2000c1e1b00 */
[----:B------:R-:W3:Y:S03]  /*0360*/  LDCU.64 UR12, c[0x0][0x390] ;  /* 0x00007200ff0c77ac */ /* 0x000ee60008000a00 */
[----:B------:R-:W4:Y:S01]  /*0370*/  LDG.E.64 R10, desc[UR4][R4.64] ;  /* 0x00000004040a7981 */ /* 0x000f22000c1e1b00 */
[----:B--2---:R-:W-:Y:S02]  /*0380*/  DADD R6, R6, R8 ;  /* 0x0000000006067229 */ /* 0x004fe40000000008 */
[----:B----4-:R-:W-:-:S08]  /*0390*/  DADD R8, R10, R10 ;  /* 0x000000000a087229 */ /* 0x010fd0000000000a */
[----:B------:R-:W-:Y:S02]  /*03a0*/  DADD R6, R6, -R8 ;  /* 0x0000000006067229 */ /* 0x000fe40000000808 */
[----:B0-----:R-:W-:-:S06]  /*03b0*/  DMUL R8, R14, UR10 ;  /* 0x0000000a0e087c28 */ /* 0x001fcc0008000000 */
[----:B-1----:R-:W-:-:S08]  /*03c0*/  DMUL R6, R6, UR6 ;  /* 0x0000000606067c28 */ /* 0x002fd00008000000 */
[----:B------:R-:W-:Y:S01]  /*03d0*/  DFMA R6, R2, R8, R6 ;  /* 0x000000080206722b */ /* 0x000fe20000000006 */
[----:B---3--:R-:W-:-:S04]  /*03e0*/  IADD3 R2, P0, PT, R0, UR12, RZ ;  /* 0x0000000c00027c10 */ /* 0x008fc8000ff1e0ff */
[----:B------:R-:W-:-:S03]  /*03f0*/  IADD3.X R3, PT, PT, R12, UR13, RZ, P0, !PT ;  /* 0x0000000d0c037c10 */ /* 0x000fc600087fe4ff */
[----:B------:R-:W-:-:S07]  /*0400*/  DADD R6, R10, R6 ;  /* 0x000000000a067229 */ /* 0x000fce0000000006 */
[----:B------:R-:W-:Y:S01]  /*0410*/  STG.E.64 desc[UR4][R2.64], R6 ;  /* 0x0000000602007986 */ /* 0x000fe2000c101b04 */
[----:B------:R-:W-:Y:S05]  /*0420*/  EXIT ;  /* 0x000000000000794d */ /* 0x000fea0003800000 */
.L_x_2:
[----:B------:R-:W-:-:S00]  /*0430*/  BRA `(.L_x_2) ;  /* 0xfffffffc00fc7947 */ /* 0x000fc0000383ffff */
[----:B------:R-:W-:-:S00]  /*0440*/  NOP ;  /* 0x0000000000007918 */ /* 0x000fc00000000000 */
        /* <DEDUP_REMOVED lines=11> */
.L_x_3:


//--------------------- .nv.shared.reserved.0     --------------------------
	.section	.nv.shared.reserved.0,"aw",@nobits
	.weak		__nv_reservedSMEM_offset_0_alias
	.size		__nv_reservedSMEM_offset_0_alias, 0, 64
	.other		__nv_reservedSMEM_offset_0_alias,@"STO_CUDA_RESERVED_SHARED STV_DEFAULT"
__nv_reservedSMEM_offset_0_alias:
	.zero		0
	.zero		64


//--------------------- .nv.constant0._Z16step_once_kernelPKdS0_PdS1_dddm --------------------------
	.section	.nv.constant0._Z16step_once_kernelPKdS0_PdS1_dddm,"a",@progbits
	.sectionflags	@""
	.align	4
.nv.constant0._Z16step_once_kernelPKdS0_PdS1_dddm:
	.zero		960


//--------------------- SYMBOLS --------------------------

	.type		.nv.reservedSmem.offset0,@object
	.size		.nv.reservedSmem.offset0,0x4
